//
// Generated by NVIDIA NVVM Compiler
//
// Compiler Build ID: CL-36424714
// Cuda compilation tools, release 13.0, V13.0.88
// Based on NVVM 20.0.0
//

.version 9.0
.target sm_100
.address_size 64

	// .globl	_Z9block_divv

.visible .entry _Z9block_divv()
{
	.reg .pred 	%p<3>;
	.reg .b32 	%r<3>;

	mov.u32 	%r1, %tid.x;
	and.b32  	%r2, %r1, 1;
	setp.eq.b32 	%p1, %r2, 1;
	not.pred 	%p2, %p1;
	@%p2 bra 	$L__BB0_2;
	bar.warp.sync 	2004318071;
$L__BB0_2:
	ret;

}


// ===== COMPILED SASS (sm_100) =====

	.target	sm_100

	.elftype	@"ET_EXEC"


//--------------------- .note.nv.tkinfo           --------------------------
	.section	.note.nv.tkinfo,"",@"SHT_NOTE"
	.sectionflags	@"SHF_NOTE_NV_TKINFO"
	.tkinfo
        /*0018*/ 	.word	0x00000002
        /*0030*/ 	.string	""
        /*0030*/ 	.string	"ptxas"
        /*0030*/ 	.string	"Cuda compilation tools, release 13.0, V13.0.88"
        /*0030*/ 	.string	"Build cuda_13.0.r13.0/compiler.36424714_0"
        /*0030*/ 	.string	"-arch sm_100 -m 64 "



//--------------------- .note.nv.cuinfo           --------------------------
	.section	.note.nv.cuinfo,"",@"SHT_NOTE"
	.sectionflags	@"SHF_NOTE_NV_CUINFO"
        /*0018*/ 	.short	0x0002
        /*001a*/ 	.short	0x0064
        /*001c*/ 	.short	0x0082
	.zero		2


//--------------------- .nv.info                  --------------------------
	.section	.nv.info,"",@"SHT_CUDA_INFO"
	.align	4


	//----- nvinfo : EIATTR_REGCOUNT
	.align		4
        /*0000*/ 	.byte	0x04, 0x2f
        /*0002*/ 	.short	(.L_1 - .L_0)
	.align		4
.L_0:
        /*0004*/ 	.word	index@(_Z9block_divv)
        /*0008*/ 	.word	0x00000004


	//----- nvinfo : EIATTR_FRAME_SIZE
	.align		4
.L_1:
        /*000c*/ 	.byte	0x04, 0x11
        /*000e*/ 	.short	(.L_3 - .L_2)
	.align		4
.L_2:
        /*0010*/ 	.word	index@(_Z9block_divv)
        /*0014*/ 	.word	0x00000000


	//----- nvinfo : EIATTR_MIN_STACK_SIZE
	.align		4
.L_3:
        /*0018*/ 	.byte	0x04, 0x12
        /*001a*/ 	.short	(.L_5 - .L_4)
	.align		4
.L_4:
        /*001c*/ 	.word	index@(_Z9block_divv)
        /*0020*/ 	.word	0x00000000
.L_5:


//--------------------- .nv.compat                --------------------------
	.section	.nv.compat,"",@"SHT_CUDA_COMPAT_INFO"
	.align	4
        /*0000*/ 	.byte	0x02, 0x09, 0x00, 0x00, 0x02, 0x02, 0x01, 0x00, 0x02, 0x05, 0x05, 0x00, 0x03, 0x07, 0x01, 0x01
        /*0010*/ 	.byte	0x02, 0x03, 0x00, 0x00, 0x02, 0x06, 0x01, 0x00, 0x04, 0x0b, 0x08, 0x00, 0x09, 0x00, 0x00, 0x00
        /*0020*/ 	.byte	0x00, 0x00, 0x00, 0x00


//--------------------- .nv.info._Z9block_divv    --------------------------
	.section	.nv.info._Z9block_divv,"",@"SHT_CUDA_INFO"
	.sectionflags	@""
	.align	4


	//----- nvinfo : EIATTR_CUDA_API_VERSION
	.align		4
        /*0000*/ 	.byte	0x04, 0x37
        /*0002*/ 	.short	(.L_7 - .L_6)
.L_6:
        /*0004*/ 	.word	0x00000082


	//----- nvinfo : EIATTR_SPARSE_MMA_MASK
	.align		4
.L_7:
        /*0008*/ 	.byte	0x03, 0x50
        /*000a*/ 	.short	0x0000


	//----- nvinfo : EIATTR_MAXREG_COUNT
	.align		4
        /*000c*/ 	.byte	0x03, 0x1b
        /*000e*/ 	.short	0x00ff


	//----- nvinfo : EIATTR_MERCURY_ISA_VERSION
	.align		4
        /*0010*/ 	.byte	0x03, 0x5f
        /*0012*/ 	.short	0x0101


	//----- nvinfo : EIATTR_COOP_GROUP_MASK_REGIDS
	.align		4
        /*0014*/ 	.byte	0x04, 0x29
        /*0016*/ 	.short	(.L_9 - .L_8)


	//   ....[0]....
.L_8:
        /*0018*/ 	.word	0x05000000


	//----- nvinfo : EIATTR_COOP_GROUP_INSTR_OFFSETS
	.align		4
.L_9:
        /*001c*/ 	.byte	0x04, 0x28
        /*001e*/ 	.short	(.L_11 - .L_10)


	//   ....[0]....
.L_10:
        /*0020*/ 	.word	0x00000060


	//----- nvinfo : EIATTR_VRC_CTA_INIT_COUNT
	.align		4
.L_11:
        /*0024*/ 	.byte	0x02, 0x4a
	.zero		1
	.zero		1


	//----- nvinfo : EIATTR_EXIT_INSTR_OFFSETS
	.align		4
        /*0028*/ 	.byte	0x04, 0x1c
        /*002a*/ 	.short	(.L_13 - .L_12)


	//   ....[0]....
.L_12:
        /*002c*/ 	.word	0x00000040


	//   ....[1]....
        /*0030*/ 	.word	0x00000070


	//----- nvinfo : EIATTR_SW_WAR
	.align		4
.L_13:
        /*0034*/ 	.byte	0x04, 0x36
        /*0036*/ 	.short	(.L_15 - .L_14)
.L_14:
        /*0038*/ 	.word	0x00000008
.L_15:


//--------------------- .nv.callgraph             --------------------------
	.section	.nv.callgraph,"",@"SHT_CUDA_CALLGRAPH"
	.align	4
	.sectionentsize	8
	.align		4
        /*0000*/ 	.word	0x00000000
	.align		4
        /*0004*/ 	.word	0xffffffff
	.align		4
        /*0008*/ 	.word	0x00000000
	.align		4
        /*000c*/ 	.word	0xfffffffe
	.align		4
        /*0010*/ 	.word	0x00000000
	.align		4
        /*0014*/ 	.word	0xfffffffd
	.align		4
        /*0018*/ 	.word	0x00000000
	.align		4
        /*001c*/ 	.word	0xfffffffc


//--------------------- .text._Z9block_divv       --------------------------
	.section	.text._Z9block_divv,"ax",@progbits
	.align	128
        .global         _Z9block_divv
        .type           _Z9block_divv,@function
        .size           _Z9block_divv,(.L_x_1 - _Z9block_divv)
        .other          _Z9block_divv,@"STO_CUDA_ENTRY STV_DEFAULT"
_Z9block_divv:
.text._Z9block_divv:
[----:B------:R-:W-:Y:S01]  /*0000*/  LDC R1, c[0x0][0x37c] ;  /* 0x0000df00ff017b82 */ /* 0x000fe20000000800 */
[----:B------:R-:W0:Y:S02]  /*0010*/  S2R R0, SR_TID.X ;  /* 0x0000000000007919 */ /* 0x000e240000002100 */
[----:B0-----:R-:W-:-:S04]  /*0020*/  LOP3.LUT R0, R0, 0x1, RZ, 0xc0, !PT ;  /* 0x0000000100007812 */ /* 0x001fc800078ec0ff */
[----:B------:R-:W-:-:S13]  /*0030*/  ISETP.NE.U32.AND P0, PT, R0, 0x1, PT ;  /* 0x000000010000780c */ /* 0x000fda0003f05070 */
[----:B------:R-:W-:Y:S05]  /*0040*/  @P0 EXIT ;  /* 0x000000000000094d */ /* 0x000fea0003800000 */
[----:B------:R-:W-:Y:S01]  /*0050*/  IMAD.MOV.U32 R0, RZ, RZ, 0x77777777 ;  /* 0x77777777ff007424 */ /* 0x000fe200078e00ff */
[----:B------:R-:W-:Y:S01]  /*0060*/  NOP ;  /* 0x0000000000007918 */ /* 0x000fe20000000000 */
[----:B------:R-:W-:Y:S05]  /*0070*/  EXIT ;  /* 0x000000000000794d */ /* 0x000fea0003800000 */
.L_x_0:
[----:B------:R-:W-:-:S00]  /*0080*/  BRA `(.L_x_0) ;  /* 0xfffffffc00fc7947 */ /* 0x000fc0000383ffff */
[----:B------:R-:W-:-:S00]  /*0090*/  NOP ;  /* 0x0000000000007918 */ /* 0x000fc00000000000 */
        /* <DEDUP_REMOVED lines=14> */
.L_x_1:


//--------------------- .nv.shared.reserved.0     --------------------------
	.section	.nv.shared.reserved.0,"aw",@nobits
	.weak		__nv_reservedSMEM_offset_0_alias
	.size		__nv_reservedSMEM_offset_0_alias, 0, 64
	.other		__nv_reservedSMEM_offset_0_alias,@"STO_CUDA_RESERVED_SHARED STV_DEFAULT"
__nv_reservedSMEM_offset_0_alias:
	.zero		0
	.zero		64


//--------------------- .nv.constant0._Z9block_divv --------------------------
	.section	.nv.constant0._Z9block_divv,"a",@progbits
	.sectionflags	@""
	.align	4
.nv.constant0._Z9block_divv:
	.zero		896


//--------------------- SYMBOLS --------------------------

	.type		.nv.reservedSmem.offset0,@object
	.size		.nv.reservedSmem.offset0,0x4
